//
// Generated by NVIDIA NVVM Compiler
//
// Compiler Build ID: CL-36424714
// Cuda compilation tools, release 13.0, V13.0.88
// Based on NVVM 20.0.0
//

.version 9.0
.target sm_100
.address_size 64

	// .globl	_Z17mergeSortGPUBasicPiS_ii

.visible .entry _Z17mergeSortGPUBasicPiS_ii(
	.param .u64 .ptr .align 1 _Z17mergeSortGPUBasicPiS_ii_param_0,
	.param .u64 .ptr .align 1 _Z17mergeSortGPUBasicPiS_ii_param_1,
	.param .u32 _Z17mergeSortGPUBasicPiS_ii_param_2,
	.param .u32 _Z17mergeSortGPUBasicPiS_ii_param_3
)
{
	.reg .pred 	%p<20>;
	.reg .b32 	%r<53>;
	.reg .b32 	%f<75>;
	.reg .b64 	%rd<21>;

	ld.param.u64 	%rd5, [_Z17mergeSortGPUBasicPiS_ii_param_0];
	ld.param.u64 	%rd6, [_Z17mergeSortGPUBasicPiS_ii_param_1];
	ld.param.u32 	%r24, [_Z17mergeSortGPUBasicPiS_ii_param_2];
	ld.param.u32 	%r25, [_Z17mergeSortGPUBasicPiS_ii_param_3];
	cvta.to.global.u64 	%rd1, %rd6;
	cvta.to.global.u64 	%rd2, %rd5;
	mov.u32 	%r1, %tid.x;
	mov.u32 	%r26, %ctaid.x;
	mov.u32 	%r27, %ntid.x;
	mad.lo.s32 	%r28, %r26, %r27, %r1;
	setp.eq.s32 	%p1, %r25, 0;
	mul.wide.u32 	%rd7, %r28, 4;
	add.s64 	%rd3, %rd1, %rd7;
	mul.wide.u32 	%rd8, %r1, 4;
	add.s64 	%rd4, %rd2, %rd8;
	@%p1 bra 	$L__BB0_17;
	cvt.rn.f32.u32 	%f1, %r1;
	mov.f32 	%f10, 0f00000000;
	mov.f32 	%f11, 0f3F000000;
	mul.rn.f32 	%f12, %f11, %f10;
	mov.f32 	%f13, 0f3DF6384F;
	mul.rn.f32 	%f14, %f13, %f10;
	fma.rn.f32 	%f15, %f12, 0f3FB8AA3B, 0f00000000;
	add.f32 	%f16, %f15, 0f00000000;
	mul.f32 	%f17, %f14, 0f40400000;
	fma.rn.f32 	%f18, %f17, %f12, %f16;
	fma.rn.f32 	%f19, %f14, 0f00000000, %f18;
	mov.f32 	%f20, 0f3F800000;
	add.rn.f32 	%f2, %f20, %f19;
	mov.f32 	%f21, 0fBF800000;
	add.rn.f32 	%f22, %f2, %f21;
	neg.f32 	%f23, %f22;
	add.rn.f32 	%f3, %f19, %f23;
	add.s32 	%r2, %r24, -1;
	add.s32 	%r30, %r25, 1;
	max.u32 	%r3, %r30, 2;
	mov.b32 	%r45, 1;
$L__BB0_2:
	cvt.rn.f32.s32 	%f24, %r45;
	mul.rn.f32 	%f25, %f2, %f24;
	neg.f32 	%f26, %f25;
	fma.rn.f32 	%f27, %f2, %f24, %f26;
	fma.rn.f32 	%f28, %f3, %f24, %f27;
	cvt.rni.f32.f32 	%f29, %f25;
	sub.f32 	%f30, %f25, %f29;
	add.f32 	%f31, %f30, %f28;
	fma.rn.f32 	%f32, %f31, 0f391FCB8E, 0f3AAF85ED;
	fma.rn.f32 	%f33, %f32, %f31, 0f3C1D9856;
	fma.rn.f32 	%f34, %f33, %f31, 0f3D6357BB;
	fma.rn.f32 	%f35, %f34, %f31, 0f3E75FDEC;
	fma.rn.f32 	%f36, %f35, %f31, 0f3F317218;
	fma.rn.f32 	%f37, %f36, %f31, 0f3F800000;
	cvt.rzi.s32.f32 	%r31, %f29;
	setp.gt.f32 	%p2, %f29, 0f00000000;
	selp.b32 	%r32, 0, -2097152000, %p2;
	add.s32 	%r33, %r32, 2130706432;
	mov.b32 	%f38, %r33;
	mul.f32 	%f39, %f37, %f38;
	shl.b32 	%r34, %r31, 23;
	sub.s32 	%r35, %r34, %r32;
	mov.b32 	%f40, %r35;
	mul.f32 	%f41, %f39, %f40;
	abs.f32 	%f42, %f25;
	setp.gt.f32 	%p3, %f42, 0f43180000;
	setp.lt.f32 	%p4, %f25, 0f00000000;
	selp.f32 	%f43, 0f00000000, 0f7F800000, %p4;
	selp.f32 	%f44, %f43, %f41, %p3;
	abs.f32 	%f45, %f24;
	setp.nan.f32 	%p5, %f45, %f45;
	mov.f32 	%f46, 0f40000000;
	add.rn.f32 	%f47, %f46, %f24;
	selp.f32 	%f4, %f47, %f44, %p5;
	mul.f32 	%f48, %f4, %f1;
	cvt.rzi.s32.f32 	%r46, %f48;
	setp.ge.s32 	%p6, %r46, %r24;
	@%p6 bra 	$L__BB0_16;
	cvt.rn.f32.s32 	%f5, %r46;
	add.f32 	%f50, %f4, %f5;
	add.f32 	%f51, %f50, 0fBF800000;
	cvt.rzi.s32.f32 	%r36, %f51;
	setp.lt.s32 	%p7, %r36, %r24;
	selp.b32 	%r6, %r36, %r2, %p7;
	add.s32 	%r37, %r45, -1;
	cvt.rn.f32.s32 	%f6, %r37;
	setp.eq.s32 	%p8, %r37, 0;
	mov.f32 	%f74, 0f3F800000;
	@%p8 bra 	$L__BB0_6;
	mul.rn.f32 	%f52, %f2, %f6;
	cvt.rni.f32.f32 	%f53, %f52;
	sub.f32 	%f54, %f52, %f53;
	neg.f32 	%f55, %f52;
	fma.rn.f32 	%f56, %f2, %f6, %f55;
	fma.rn.f32 	%f57, %f3, %f6, %f56;
	add.f32 	%f58, %f54, %f57;
	setp.gt.f32 	%p9, %f53, 0f00000000;
	selp.b32 	%r38, 0, -2097152000, %p9;
	abs.f32 	%f59, %f6;
	setp.num.f32 	%p10, %f59, %f59;
	setp.lt.f32 	%p11, %f52, 0f00000000;
	selp.f32 	%f60, 0f00000000, 0f7F800000, %p11;
	abs.f32 	%f61, %f52;
	setp.gt.f32 	%p12, %f61, 0f43180000;
	cvt.rzi.s32.f32 	%r39, %f53;
	shl.b32 	%r40, %r39, 23;
	sub.s32 	%r41, %r40, %r38;
	mov.b32 	%f62, %r41;
	add.s32 	%r42, %r38, 2130706432;
	mov.b32 	%f63, %r42;
	fma.rn.f32 	%f64, %f58, 0f391FCB8E, 0f3AAF85ED;
	fma.rn.f32 	%f65, %f64, %f58, 0f3C1D9856;
	fma.rn.f32 	%f66, %f65, %f58, 0f3D6357BB;
	fma.rn.f32 	%f67, %f66, %f58, 0f3E75FDEC;
	fma.rn.f32 	%f68, %f67, %f58, 0f3F317218;
	fma.rn.f32 	%f69, %f68, %f58, 0f3F800000;
	mul.f32 	%f70, %f69, %f63;
	mul.f32 	%f71, %f70, %f62;
	selp.f32 	%f74, %f60, %f71, %p12;
	@%p10 bra 	$L__BB0_6;
	mov.f32 	%f72, 0f40000000;
	add.rn.f32 	%f74, %f72, %f6;
$L__BB0_6:
	add.f32 	%f73, %f74, %f5;
	cvt.rzi.s32.f32 	%r7, %f73;
	setp.gt.u32 	%p13, %r46, %r6;
	@%p13 bra 	$L__BB0_16;
	setp.lt.s32 	%p14, %r7, %r24;
	selp.b32 	%r8, %r7, %r2, %p14;
	mov.u32 	%r47, %r8;
	mov.u32 	%r48, %r46;
$L__BB0_8:
	setp.lt.s32 	%p15, %r48, %r8;
	@%p15 bra 	$L__BB0_11;
	mul.wide.s32 	%rd9, %r47, 4;
	add.s64 	%rd10, %rd2, %rd9;
	ld.global.u32 	%r50, [%rd10];
$L__BB0_10:
	mul.wide.u32 	%rd15, %r46, 4;
	add.s64 	%rd16, %rd1, %rd15;
	st.global.u32 	[%rd16], %r50;
	add.s32 	%r47, %r47, 1;
	bra.uni 	$L__BB0_15;
$L__BB0_11:
	setp.le.s32 	%p16, %r47, %r6;
	@%p16 bra 	$L__BB0_13;
	mul.wide.s32 	%rd17, %r48, 4;
	add.s64 	%rd18, %rd2, %rd17;
	ld.global.u32 	%r49, [%rd18];
	bra.uni 	$L__BB0_14;
$L__BB0_13:
	mul.wide.s32 	%rd11, %r48, 4;
	add.s64 	%rd12, %rd2, %rd11;
	ld.global.u32 	%r49, [%rd12];
	mul.wide.s32 	%rd13, %r47, 4;
	add.s64 	%rd14, %rd2, %rd13;
	ld.global.u32 	%r50, [%rd14];
	setp.gt.s32 	%p17, %r49, %r50;
	@%p17 bra 	$L__BB0_10;
$L__BB0_14:
	mul.wide.u32 	%rd19, %r46, 4;
	add.s64 	%rd20, %rd1, %rd19;
	st.global.u32 	[%rd20], %r49;
	add.s32 	%r48, %r48, 1;
$L__BB0_15:
	add.s32 	%r46, %r46, 1;
	setp.le.u32 	%p18, %r46, %r6;
	@%p18 bra 	$L__BB0_8;
$L__BB0_16:
	bar.sync 	0;
	ld.global.u32 	%r43, [%rd3];
	st.global.u32 	[%rd4], %r43;
	bar.sync 	0;
	add.s32 	%r45, %r45, 1;
	setp.ne.s32 	%p19, %r45, %r3;
	@%p19 bra 	$L__BB0_2;
$L__BB0_17:
	ld.global.u32 	%r44, [%rd4];
	st.global.u32 	[%rd3], %r44;
	ret;

}


// ===== COMPILED SASS (sm_100) =====

	.target	sm_100

	.elftype	@"ET_EXEC"


//--------------------- .note.nv.tkinfo           --------------------------
	.section	.note.nv.tkinfo,"",@"SHT_NOTE"
	.sectionflags	@"SHF_NOTE_NV_TKINFO"
	.tkinfo
        /*0018*/ 	.word	0x00000002
        /*0030*/ 	.string	""
        /*0030*/ 	.string	"ptxas"
        /*0030*/ 	.string	"Cuda compilation tools, release 13.0, V13.0.88"
        /*0030*/ 	.string	"Build cuda_13.0.r13.0/compiler.36424714_0"
        /*0030*/ 	.string	"-arch sm_100 -m 64 "



//--------------------- .note.nv.cuinfo           --------------------------
	.section	.note.nv.cuinfo,"",@"SHT_NOTE"
	.sectionflags	@"SHF_NOTE_NV_CUINFO"
        /*0018*/ 	.short	0x0002
        /*001a*/ 	.short	0x0064
        /*001c*/ 	.short	0x0082
	.zero		2


//--------------------- .nv.info                  --------------------------
	.section	.nv.info,"",@"SHT_CUDA_INFO"
	.align	4


	//----- nvinfo : EIATTR_REGCOUNT
	.align		4
        /*0000*/ 	.byte	0x04, 0x2f
        /*0002*/ 	.short	(.L_1 - .L_0)
	.align		4
.L_0:
        /*0004*/ 	.word	index@(_Z17mergeSortGPUBasicPiS_ii)
        /*0008*/ 	.word	0x00000018


	//----- nvinfo : EIATTR_FRAME_SIZE
	.align		4
.L_1:
        /*000c*/ 	.byte	0x04, 0x11
        /*000e*/ 	.short	(.L_3 - .L_2)
	.align		4
.L_2:
        /*0010*/ 	.word	index@(_Z17mergeSortGPUBasicPiS_ii)
        /*0014*/ 	.word	0x00000000


	//----- nvinfo : EIATTR_MIN_STACK_SIZE
	.align		4
.L_3:
        /*0018*/ 	.byte	0x04, 0x12
        /*001a*/ 	.short	(.L_5 - .L_4)
	.align		4
.L_4:
        /*001c*/ 	.word	index@(_Z17mergeSortGPUBasicPiS_ii)
        /*0020*/ 	.word	0x00000000
.L_5:


//--------------------- .nv.compat                --------------------------
	.section	.nv.compat,"",@"SHT_CUDA_COMPAT_INFO"
	.align	4
        /*0000*/ 	.byte	0x02, 0x09, 0x00, 0x00, 0x02, 0x02, 0x01, 0x00, 0x02, 0x05, 0x05, 0x00, 0x03, 0x07, 0x01, 0x01
        /*0010*/ 	.byte	0x02, 0x03, 0x00, 0x00, 0x02, 0x06, 0x01, 0x00, 0x04, 0x0b, 0x08, 0x00, 0x01, 0x00, 0x00, 0x00
        /*0020*/ 	.byte	0x00, 0x00, 0x00, 0x00


//--------------------- .nv.info._Z17mergeSortGPUBasicPiS_ii --------------------------
	.section	.nv.info._Z17mergeSortGPUBasicPiS_ii,"",@"SHT_CUDA_INFO"
	.sectionflags	@""
	.align	4


	//----- nvinfo : EIATTR_CUDA_API_VERSION
	.align		4
        /*0000*/ 	.byte	0x04, 0x37
        /*0002*/ 	.short	(.L_7 - .L_6)
.L_6:
        /*0004*/ 	.word	0x00000082


	//----- nvinfo : EIATTR_KPARAM_INFO
	.align		4
.L_7:
        /*0008*/ 	.byte	0x04, 0x17
        /*000a*/ 	.short	(.L_9 - .L_8)
.L_8:
        /*000c*/ 	.word	0x00000000
        /*0010*/ 	.short	0x0003
        /*0012*/ 	.short	0x0014
        /*0014*/ 	.byte	0x00, 0xf0, 0x11, 0x00


	//----- nvinfo : EIATTR_KPARAM_INFO
	.align		4
.L_9:
        /*0018*/ 	.byte	0x04, 0x17
        /*001a*/ 	.short	(.L_11 - .L_10)
.L_10:
        /*001c*/ 	.word	0x00000000
        /*0020*/ 	.short	0x0002
        /*0022*/ 	.short	0x0010
        /*0024*/ 	.byte	0x00, 0xf0, 0x11, 0x00


	//----- nvinfo : EIATTR_KPARAM_INFO
	.align		4
.L_11:
        /*0028*/ 	.byte	0x04, 0x17
        /*002a*/ 	.short	(.L_13 - .L_12)
.L_12:
        /*002c*/ 	.word	0x00000000
        /*0030*/ 	.short	0x0001
        /*0032*/ 	.short	0x0008
        /*0034*/ 	.byte	0x00, 0xf5, 0x21, 0x00


	//----- nvinfo : EIATTR_KPARAM_INFO
	.align		4
.L_13:
        /*0038*/ 	.byte	0x04, 0x17
        /*003a*/ 	.short	(.L_15 - .L_14)
.L_14:
        /*003c*/ 	.word	0x00000000
        /*0040*/ 	.short	0x0000
        /*0042*/ 	.short	0x0000
        /*0044*/ 	.byte	0x00, 0xf5, 0x21, 0x00


	//----- nvinfo : EIATTR_SPARSE_MMA_MASK
	.align		4
.L_15:
        /*0048*/ 	.byte	0x03, 0x50
        /*004a*/ 	.short	0x0000


	//----- nvinfo : EIATTR_MAXREG_COUNT
	.align		4
        /*004c*/ 	.byte	0x03, 0x1b
        /*004e*/ 	.short	0x00ff


	//----- nvinfo : EIATTR_NUM_BARRIERS
	.align		4
        /*0050*/ 	.byte	0x02, 0x4c
        /*0052*/ 	.byte	0x01
	.zero		1


	//----- nvinfo : EIATTR_MERCURY_ISA_VERSION
	.align		4
        /*0054*/ 	.byte	0x03, 0x5f
        /*0056*/ 	.short	0x0101


	//----- nvinfo : EIATTR_VRC_CTA_INIT_COUNT
	.align		4
        /*0058*/ 	.byte	0x02, 0x4a
	.zero		1
	.zero		1


	//----- nvinfo : EIATTR_EXIT_INSTR_OFFSETS
	.align		4
        /*005c*/ 	.byte	0x04, 0x1c
        /*005e*/ 	.short	(.L_17 - .L_16)


	//   ....[0]....
.L_16:
        /*0060*/ 	.word	0x00000920


	//----- nvinfo : EIATTR_CRS_STACK_SIZE
	.align		4
.L_17:
        /*0064*/ 	.byte	0x04, 0x1e
        /*0066*/ 	.short	(.L_19 - .L_18)
.L_18:
        /*0068*/ 	.word	0x00000000


	//----- nvinfo : EIATTR_CBANK_PARAM_SIZE
	.align		4
.L_19:
        /*006c*/ 	.byte	0x03, 0x19
        /*006e*/ 	.short	0x0018


	//----- nvinfo : EIATTR_PARAM_CBANK
	.align		4
        /*0070*/ 	.byte	0x04, 0x0a
        /*0072*/ 	.short	(.L_21 - .L_20)
	.align		4
.L_20:
        /*0074*/ 	.word	index@(.nv.constant0._Z17mergeSortGPUBasicPiS_ii)
        /*0078*/ 	.short	0x0380
        /*007a*/ 	.short	0x0018


	//----- nvinfo : EIATTR_SW_WAR
	.align		4
.L_21:
        /*007c*/ 	.byte	0x04, 0x36
        /*007e*/ 	.short	(.L_23 - .L_22)
.L_22:
        /*0080*/ 	.word	0x00000008
.L_23:


//--------------------- .nv.callgraph             --------------------------
	.section	.nv.callgraph,"",@"SHT_CUDA_CALLGRAPH"
	.align	4
	.sectionentsize	8
	.align		4
        /*0000*/ 	.word	0x00000000
	.align		4
        /*0004*/ 	.word	0xffffffff
	.align		4
        /*0008*/ 	.word	0x00000000
	.align		4
        /*000c*/ 	.word	0xfffffffe
	.align		4
        /*0010*/ 	.word	0x00000000
	.align		4
        /*0014*/ 	.word	0xfffffffd
	.align		4
        /*0018*/ 	.word	0x00000000
	.align		4
        /*001c*/ 	.word	0xfffffffc


//--------------------- .text._Z17mergeSortGPUBasicPiS_ii --------------------------
	.section	.text._Z17mergeSortGPUBasicPiS_ii,"ax",@progbits
	.align	128
        .global         _Z17mergeSortGPUBasicPiS_ii
        .type           _Z17mergeSortGPUBasicPiS_ii,@function
        .size           _Z17mergeSortGPUBasicPiS_ii,(.L_x_14 - _Z17mergeSortGPUBasicPiS_ii)
        .other          _Z17mergeSortGPUBasicPiS_ii,@"STO_CUDA_ENTRY STV_DEFAULT"
_Z17mergeSortGPUBasicPiS_ii:
.text._Z17mergeSortGPUBasicPiS_ii:
[----:B------:R-:W-:Y:S08]  /*0000*/  LDC R1, c[0x0][0x37c] ;  /* 0x0000df00ff017b82 */ /* 0x000ff00000000800 */
[----:B------:R-:W0:Y:S01]  /*0010*/  LDC R14, c[0x0][0x394] ;  /* 0x0000e500ff0e7b82 */ /* 0x000e220000000800 */
[----:B------:R-:W1:Y:S01]  /*0020*/  S2R R9, SR_TID.X ;  /* 0x0000000000097919 */ /* 0x000e620000002100 */
[----:B------:R-:W2:Y:S06]  /*0030*/  LDCU.64 UR8, c[0x0][0x358] ;  /* 0x00006b00ff0877ac */ /* 0x000eac0008000a00 */
[----:B------:R-:W1:Y:S08]  /*0040*/  S2UR UR4, SR_CTAID.X ;  /* 0x00000000000479c3 */ /* 0x000e700000002500 */
[----:B------:R-:W1:Y:S08]  /*0050*/  LDC R0, c[0x0][0x360] ;  /* 0x0000d800ff007b82 */ /* 0x000e700000000800 */
[----:B------:R-:W3:Y:S01]  /*0060*/  LDC.64 R4, c[0x0][0x388] ;  /* 0x0000e200ff047b82 */ /* 0x000ee20000000a00 */
[----:B0-----:R-:W-:-:S07]  /*0070*/  ISETP.NE.AND P0, PT, R14, RZ, PT ;  /* 0x000000ff0e00720c */ /* 0x001fce0003f05270 */
[----:B------:R-:W0:Y:S01]  /*0080*/  LDC.64 R2, c[0x0][0x380] ;  /* 0x0000e000ff027b82 */ /* 0x000e220000000a00 */
[----:B-1----:R-:W-:-:S04]  /*0090*/  IMAD R7, R0, UR4, R9 ;  /* 0x0000000400077c24 */ /* 0x002fc8000f8e0209 */
[----:B---3--:R-:W-:-:S04]  /*00a0*/  IMAD.WIDE.U32 R4, R7, 0x4, R4 ;  /* 0x0000000407047825 */ /* 0x008fc800078e0004 */
[----:B0-----:R-:W-:Y:S01]  /*00b0*/  IMAD.WIDE.U32 R2, R9, 0x4, R2 ;  /* 0x0000000409027825 */ /* 0x001fe200078e0002 */
[----:B--2---:R-:W-:Y:S06]  /*00c0*/  @!P0 BRA `(.L_x_0) ;  /* 0x00000008000c8947 */ /* 0x004fec0003800000 */
[----:B------:R-:W-:Y:S01]  /*00d0*/  FFMA R0, RZ, 1.4426950216293334961, RZ ;  /* 0x3fb8aa3bff007823 */ /* 0x000fe200000000ff */
[----:B------:R-:W0:Y:S01]  /*00e0*/  LDCU UR4, c[0x0][0x390] ;  /* 0x00007200ff0477ac */ /* 0x000e220008000800 */
[----:B------:R-:W-:Y:S01]  /*00f0*/  HFMA2 R7, -RZ, RZ, 0, 5.9604644775390625e-08 ;  /* 0x00000001ff077431 */ /* 0x000fe200000001ff */
[----:B------:R-:W-:Y:S01]  /*0100*/  I2FP.F32.U32 R16, R9 ;  /* 0x0000000900107245 */ /* 0x000fe20000201000 */
[----:B------:R-:W-:Y:S01]  /*0110*/  FADD R0, RZ, R0 ;  /* 0x00000000ff007221 */ /* 0x000fe20000000000 */
[----:B------:R-:W-:-:S03]  /*0120*/  UMOV UR5, 0x1 ;  /* 0x0000000100057882 */ /* 0x000fc60000000000 */
[----:B------:R-:W-:-:S04]  /*0130*/  FFMA R0, RZ, RZ, R0 ;  /* 0x000000ffff007223 */ /* 0x000fc80000000000 */
[----:B------:R-:W-:Y:S01]  /*0140*/  FFMA R15, RZ, RZ, R0 ;  /* 0x000000ffff0f7223 */ /* 0x000fe20000000000 */
[----:B------:R-:W-:-:S03]  /*0150*/  VIADDMNMX.U32 R14, R14, R7, 0x2, !PT ;  /* 0x000000020e0e7446 */ /* 0x000fc60007800007 */
[----:B------:R-:W-:Y:S01]  /*0160*/  FADD R0, R15, 1 ;  /* 0x3f8000000f007421 */ /* 0x000fe20000000000 */
[----:B0-----:R-:W-:-:S03]  /*0170*/  UIADD3 UR4, UPT, UPT, UR4, -0x1, URZ ;  /* 0xffffffff04047890 */ /* 0x001fc6000fffe0ff */
[----:B------:R-:W-:-:S04]  /*0180*/  FADD R6, R0, -1 ;  /* 0xbf80000000067421 */ /* 0x000fc80000000000 */
[----:B------:R-:W-:-:S07]  /*0190*/  FADD R15, R15, -R6 ;  /* 0x800000060f0f7221 */ /* 0x000fce0000000000 */
.L_x_12:
[----:B--2---:R-:W-:Y:S01]  /*01a0*/  I2FP.F32.S32 R7, UR5 ;  /* 0x0000000500077c45 */ /* 0x004fe20008201400 */
[----:B0-----:R-:W0:Y:S01]  /*01b0*/  LDCU UR7, c[0x0][0x390] ;  /* 0x00007200ff0777ac */ /* 0x001e220008000800 */
[----:B------:R-:W-:Y:S02]  /*01c0*/  BSSY.RECONVERGENT B0, `(.L_x_1) ;  /* 0x000006b000007945 */ /* 0x000fe40003800200 */
[-C--:B------:R-:W-:Y:S01]  /*01d0*/  FSETP.NAN.AND P1, PT, |R7|, |R7|.reuse, PT ;  /* 0x400000070700720b */ /* 0x080fe20003f28200 */
[----:B------:R-:W-:-:S04]  /*01e0*/  FMUL R9, R0, R7 ;  /* 0x0000000700097220 */ /* 0x000fc80000400000 */
[----:B-1----:R-:W1:Y:S01]  /*01f0*/  FRND R10, R9 ;  /* 0x00000009000a7307 */ /* 0x002e620000201000 */
[----:B------:R-:W-:Y:S01]  /*0200*/  FFMA R6, R0, R7, -R9 ;  /* 0x0000000700067223 */ /* 0x000fe20000000809 */
[----:B------:R-:W-:-:S03]  /*0210*/  FSETP.GEU.AND P2, PT, R9, RZ, PT ;  /* 0x000000ff0900720b */ /* 0x000fc60003f4e000 */
[----:B------:R-:W-:Y:S01]  /*0220*/  FFMA R8, R15, R7, R6 ;  /* 0x000000070f087223 */ /* 0x000fe20000000006 */
[----:B------:R-:W-:Y:S02]  /*0230*/  MOV R6, 0x391fcb8e ;  /* 0x391fcb8e00067802 */ /* 0x000fe40000000f00 */
[----:B------:R-:W2:Y:S01]  /*0240*/  F2I.NTZ R12, R9 ;  /* 0x00000009000c7305 */ /* 0x000ea20000203100 */
[----:B-1----:R-:W-:Y:S01]  /*0250*/  FADD R11, R9, -R10 ;  /* 0x8000000a090b7221 */ /* 0x002fe20000000000 */
[----:B------:R-:W-:-:S03]  /*0260*/  FSETP.GT.AND P0, PT, R10, RZ, PT ;  /* 0x000000ff0a00720b */ /* 0x000fc60003f04000 */
[----:B------:R-:W-:Y:S01]  /*0270*/  FADD R11, R8, R11 ;  /* 0x0000000b080b7221 */ /* 0x000fe20000000000 */
[----:B------:R-:W-:Y:S02]  /*0280*/  SEL R13, RZ, 0x83000000, P0 ;  /* 0x83000000ff0d7807 */ /* 0x000fe40000000000 */
[----:B------:R-:W-:Y:S01]  /*0290*/  FSETP.GT.AND P0, PT, |R9|, 152, PT ;  /* 0x431800000900780b */ /* 0x000fe20003f04200 */
[----:B------:R-:W-:Y:S01]  /*02a0*/  FFMA R8, R11, R6, 0.0013391353422775864601 ;  /* 0x3aaf85ed0b087423 */ /* 0x000fe20000000006 */
[----:B------:R-:W-:Y:S02]  /*02b0*/  IADD3 R17, PT, PT, R13, 0x7f000000, RZ ;  /* 0x7f0000000d117810 */ /* 0x000fe40007ffe0ff */
[----:B--2---:R-:W-:Y:S01]  /*02c0*/  LEA R13, R12, -R13, 0x17 ;  /* 0x8000000d0c0d7211 */ /* 0x004fe200078eb8ff */
[----:B------:R-:W-:-:S04]  /*02d0*/  FFMA R8, R11, R8, 0.0096188392490148544312 ;  /* 0x3c1d98560b087423 */ /* 0x000fc80000000008 */
[----:B------:R-:W-:-:S04]  /*02e0*/  FFMA R8, R11, R8, 0.055503588169813156128 ;  /* 0x3d6357bb0b087423 */ /* 0x000fc80000000008 */
[----:B------:R-:W-:-:S04]  /*02f0*/  FFMA R8, R11, R8, 0.24022644758224487305 ;  /* 0x3e75fdec0b087423 */ /* 0x000fc80000000008 */
[----:B------:R-:W-:-:S04]  /*0300*/  FFMA R8, R11, R8, 0.69314718246459960938 ;  /* 0x3f3172180b087423 */ /* 0x000fc80000000008 */
[----:B------:R-:W-:-:S04]  /*0310*/  FFMA R8, R11, R8, 1 ;  /* 0x3f8000000b087423 */ /* 0x000fc80000000008 */
[----:B------:R-:W-:-:S04]  /*0320*/  FMUL R8, R8, R17 ;  /* 0x0000001108087220 */ /* 0x000fc80000400000 */
[----:B------:R-:W-:Y:S01]  /*0330*/  FMUL R8, R8, R13 ;  /* 0x0000000d08087220 */ /* 0x000fe20000400000 */
[----:B------:R-:W-:Y:S01]  /*0340*/  @P0 FSEL R8, RZ, +INF , !P2 ;  /* 0x7f800000ff080808 */ /* 0x000fe20005000000 */
[----:B------:R-:W-:-:S04]  /*0350*/  @P1 FADD R8, R7, 2 ;  /* 0x4000000007081421 */ /* 0x000fc80000000000 */
[----:B------:R-:W-:-:S04]  /*0360*/  FMUL R7, R16, R8 ;  /* 0x0000000810077220 */ /* 0x000fc80000400000 */
[----:B------:R-:W0:Y:S02]  /*0370*/  F2I.TRUNC.NTZ R17, R7 ;  /* 0x0000000700117305 */ /* 0x000e24000020f100 */
[----:B0-----:R-:W-:-:S13]  /*0380*/  ISETP.GE.AND P0, PT, R17, UR7, PT ;  /* 0x0000000711007c0c */ /* 0x001fda000bf06270 */
[----:B------:R-:W-:Y:S05]  /*0390*/  @P0 BRA `(.L_x_2) ;  /* 0x0000000400340947 */ /* 0x000fea0003800000 */
[----:B------:R-:W-:Y:S01]  /*03a0*/  I2FP.F32.S32 R7, R17 ;  /* 0x0000001100077245 */ /* 0x000fe20000201400 */
[----:B------:R-:W-:Y:S01]  /*03b0*/  UIADD3 UR6, UPT, UPT, UR5, -0x1, URZ ;  /* 0xffffffff05067890 */ /* 0x000fe2000fffe0ff */
[----:B------:R-:W-:-:S03]  /*03c0*/  HFMA2 R10, -RZ, RZ, 1.875, 0 ;  /* 0x3f800000ff0a7431 */ /* 0x000fc600000001ff */
[----:B------:R-:W-:Y:S01]  /*03d0*/  FADD R8, R8, R7 ;  /* 0x0000000708087221 */ /* 0x000fe20000000000 */
[----:B------:R-:W-:-:S03]  /*03e0*/  UISETP.NE.AND UP0, UPT, UR6, URZ, UPT ;  /* 0x000000ff0600728c */ /* 0x000fc6000bf05270 */
[----:B------:R-:W-:-:S06]  /*03f0*/  FADD R8, R8, -1 ;  /* 0xbf80000008087421 */ /* 0x000fcc0000000000 */
[----:B------:R-:W0:Y:S02]  /*0400*/  F2I.TRUNC.NTZ R8, R8 ;  /* 0x0000000800087305 */ /* 0x000e24000020f100 */
[----:B0-----:R-:W-:-:S04]  /*0410*/  ISETP.GE.AND P0, PT, R8, UR7, PT ;  /* 0x0000000708007c0c */ /* 0x001fc8000bf06270 */
[----:B------:R-:W-:-:S04]  /*0420*/  SEL R18, R8, UR4, !P0 ;  /* 0x0000000408127c07 */ /* 0x000fc8000c000000 */
[----:B------:R-:W-:Y:S01]  /*0430*/  ISETP.GT.U32.AND P0, PT, R17, R18, PT ;  /* 0x000000121100720c */ /* 0x000fe20003f04070 */
[----:B------:R-:W-:-:S12]  /*0440*/  BRA.U !UP0, `(.L_x_3) ;  /* 0x0000000108647547 */ /* 0x000fd8000b800000 */
[----:B------:R-:W-:-:S04]  /*0450*/  I2FP.F32.S32 R9, UR6 ;  /* 0x0000000600097c45 */ /* 0x000fc80008201400 */
[-C--:B------:R-:W-:Y:S01]  /*0460*/  FSETP.NAN.AND P3, PT, |R9|, |R9|.reuse, PT ;  /* 0x400000090900720b */ /* 0x080fe20003f68200 */
[----:B------:R-:W-:-:S04]  /*0470*/  FMUL R11, R0, R9 ;  /* 0x00000009000b7220 */ /* 0x000fc80000400000 */
[----:B------:R-:W0:Y:S01]  /*0480*/  FRND R8, R11 ;  /* 0x0000000b00087307 */ /* 0x000e220000201000 */
[----:B------:R-:W-:Y:S01]  /*0490*/  FFMA R10, R0, R9, -R11 ;  /* 0x00000009000a7223 */ /* 0x000fe2000000080b */
[----:B------:R-:W-:-:S03]  /*04a0*/  FSETP.GT.AND P1, PT, |R11|, 152, PT ;  /* 0x431800000b00780b */ /* 0x000fc60003f24200 */
[----:B------:R-:W-:-:S03]  /*04b0*/  FFMA R13, R15, R9, R10 ;  /* 0x000000090f0d7223 */ /* 0x000fc6000000000a */
[----:B------:R-:W1:Y:S01]  /*04c0*/  F2I.NTZ R19, R11 ;  /* 0x0000000b00137305 */ /* 0x000e620000203100 */
[----:B0-----:R-:W-:Y:S01]  /*04d0*/  FADD R10, R11, -R8 ;  /* 0x800000080b0a7221 */ /* 0x001fe20000000000 */
[----:B------:R-:W-:-:S03]  /*04e0*/  FSETP.GT.AND P2, PT, R8, RZ, PT ;  /* 0x000000ff0800720b */ /* 0x000fc60003f44000 */
[----:B------:R-:W-:-:S04]  /*04f0*/  FADD R13, R10, R13 ;  /* 0x0000000d0a0d7221 */ /* 0x000fc80000000000 */
[----:B------:R-:W-:-:S04]  /*0500*/  FFMA R6, R13, R6, 0.0013391353422775864601 ;  /* 0x3aaf85ed0d067423 */ /* 0x000fc80000000006 */
[----:B------:R-:W-:-:S04]  /*0510*/  FFMA R6, R13, R6, 0.0096188392490148544312 ;  /* 0x3c1d98560d067423 */ /* 0x000fc80000000006 */
[----:B------:R-:W-:-:S04]  /*0520*/  FFMA R6, R13, R6, 0.055503588169813156128 ;  /* 0x3d6357bb0d067423 */ /* 0x000fc80000000006 */
[----:B------:R-:W-:Y:S01]  /*0530*/  FFMA R8, R13, R6, 0.24022644758224487305 ;  /* 0x3e75fdec0d087423 */ /* 0x000fe20000000006 */
[----:B------:R-:W-:Y:S02]  /*0540*/  SEL R6, RZ, 0x83000000, P2 ;  /* 0x83000000ff067807 */ /* 0x000fe40001000000 */
[----:B------:R-:W-:Y:S01]  /*0550*/  FSETP.GEU.AND P2, PT, R11, RZ, PT ;  /* 0x000000ff0b00720b */ /* 0x000fe20003f4e000 */
[----:B------:R-:W-:Y:S01]  /*0560*/  FFMA R10, R13, R8, 0.69314718246459960938 ;  /* 0x3f3172180d0a7423 */ /* 0x000fe20000000008 */
[----:B------:R-:W-:Y:S02]  /*0570*/  IADD3 R8, PT, PT, R6, 0x7f000000, RZ ;  /* 0x7f00000006087810 */ /* 0x000fe40007ffe0ff */
[----:B-1----:R-:W-:Y:S01]  /*0580*/  LEA R19, R19, -R6, 0x17 ;  /* 0x8000000613137211 */ /* 0x002fe200078eb8ff */
[----:B------:R-:W-:Y:S01]  /*0590*/  FFMA R13, R13, R10, 1 ;  /* 0x3f8000000d0d7423 */ /* 0x000fe2000000000a */
[----:B------:R-:W-:-:S03]  /*05a0*/  FSEL R10, RZ, +INF , !P2 ;  /* 0x7f800000ff0a7808 */ /* 0x000fc60005000000 */
[----:B------:R-:W-:-:S04]  /*05b0*/  FMUL R8, R8, R13 ;  /* 0x0000000d08087220 */ /* 0x000fc80000400000 */
[----:B------:R-:W-:Y:S01]  /*05c0*/  @!P1 FMUL R10, R19, R8 ;  /* 0x00000008130a9220 */ /* 0x000fe20000400000 */
[----:B------:R-:W-:-:S07]  /*05d0*/  @P3 FADD R10, R9, 2 ;  /* 0x40000000090a3421 */ /* 0x000fce0000000000 */
.L_x_3:
[----:B------:R-:W-:Y:S01]  /*05e0*/  FADD R10, R7, R10 ;  /* 0x0000000a070a7221 */ /* 0x000fe20000000000 */
[----:B------:R-:W-:Y:S06]  /*05f0*/  @P0 BRA `(.L_x_2) ;  /* 0x00000000009c0947 */ /* 0x000fec0003800000 */
[----:B------:R-:W0:Y:S01]  /*0600*/  F2I.TRUNC.NTZ R10, R10 ;  /* 0x0000000a000a7305 */ /* 0x000e22000020f100 */
[----:B------:R-:W1:Y:S01]  /*0610*/  LDC.64 R8, c[0x0][0x380] ;  /* 0x0000e000ff087b82 */ /* 0x000e620000000a00 */
[----:B------:R-:W-:-:S07]  /*0620*/  MOV R21, R17 ;  /* 0x0000001100157202 */ /* 0x000fce0000000f00 */
[----:B------:R-:W2:Y:S01]  /*0630*/  LDC.64 R6, c[0x0][0x388] ;  /* 0x0000e200ff067b82 */ /* 0x000ea20000000a00 */
[----:B0-----:R-:W-:-:S04]  /*0640*/  ISETP.GE.AND P0, PT, R10, UR7, PT ;  /* 0x000000070a007c0c */ /* 0x001fc8000bf06270 */
[----:B------:R-:W-:-:S04]  /*0650*/  SEL R20, R10, UR4, !P0 ;  /* 0x000000040a147c07 */ /* 0x000fc8000c000000 */
[----:B------:R-:W-:-:S07]  /*0660*/  MOV R19, R20 ;  /* 0x0000001400137202 */ /* 0x000fce0000000f00 */
.L_x_11:
[----:B------:R-:W-:Y:S01]  /*0670*/  ISETP.GE.AND P0, PT, R21, R20, PT ;  /* 0x000000141500720c */ /* 0x000fe20003f06270 */
[----:B------:R-:W-:-:S12]  /*0680*/  BSSY.RECONVERGENT B1, `(.L_x_4) ;  /* 0x000001b000017945 */ /* 0x000fd80003800200 */
[----:B01----:R-:W-:Y:S05]  /*0690*/  @!P0 BRA `(.L_x_5) ;  /* 0x00000000000c8947 */ /* 0x003fea0003800000 */
[----:B-1----:R-:W-:-:S05]  /*06a0*/  IMAD.WIDE R10, R19, 0x4, R8 ;  /* 0x00000004130a7825 */ /* 0x002fca00078e0208 */
[----:B------:R0:W5:Y:S01]  /*06b0*/  LDG.E R13, desc[UR8][R10.64] ;  /* 0x000000080a0d7981 */ /* 0x000162000c1e1900 */
[----:B------:R-:W-:Y:S05]  /*06c0*/  BRA `(.L_x_6) ;  /* 0x00000000004c7947 */ /* 0x000fea0003800000 */
.L_x_5:
[----:B------:R-:W-:Y:S01]  /*06d0*/  ISETP.GT.AND P0, PT, R19, R18, PT ;  /* 0x000000121300720c */ /* 0x000fe20003f04270 */
[----:B------:R-:W-:-:S12]  /*06e0*/  BSSY.RELIABLE B2, `(.L_x_7) ;  /* 0x000000d000027945 */ /* 0x000fd80003800100 */
[----:B------:R-:W-:Y:S05]  /*06f0*/  @!P0 BRA `(.L_x_8) ;  /* 0x00000000000c8947 */ /* 0x000fea0003800000 */
[----:B-1----:R-:W-:-:S05]  /*0700*/  IMAD.WIDE R10, R21, 0x4, R8 ;  /* 0x00000004150a7825 */ /* 0x002fca00078e0208 */
[----:B------:R0:W5:Y:S01]  /*0710*/  LDG.E R13, desc[UR8][R10.64] ;  /* 0x000000080a0d7981 */ /* 0x000162000c1e1900 */
[----:B------:R-:W-:Y:S05]  /*0720*/  BRA `(.L_x_9) ;  /* 0x0000000000207947 */ /* 0x000fea0003800000 */
.L_x_8:
[----:B-1----:R-:W-:-:S04]  /*0730*/  IMAD.WIDE R10, R21, 0x4, R8 ;  /* 0x00000004150a7825 */ /* 0x002fc800078e0208 */
[----:B------:R-:W-:Y:S02]  /*0740*/  IMAD.WIDE R12, R19, 0x4, R8 ;  /* 0x00000004130c7825 */ /* 0x000fe400078e0208 */
[----:B------:R-:W3:Y:S04]  /*0750*/  LDG.E R10, desc[UR8][R10.64] ;  /* 0x000000080a0a7981 */ /* 0x000ee8000c1e1900 */
[----:B------:R-:W3:Y:S02]  /*0760*/  LDG.E R13, desc[UR8][R12.64] ;  /* 0x000000080c0d7981 */ /* 0x000ee4000c1e1900 */
[----:B---3--:R-:W-:-:S13]  /*0770*/  ISETP.GT.AND P0, PT, R10, R13, PT ;  /* 0x0000000d0a00720c */ /* 0x008fda0003f04270 */
[----:B------:R-:W-:Y:S05]  /*0780*/  @P0 BREAK.RELIABLE B2 ;  /* 0x0000000000020942 */ /* 0x000fea0003800100 */
[----:B------:R-:W-:Y:S05]  /*0790*/  @P0 BRA `(.L_x_6) ;  /* 0x0000000000180947 */ /* 0x000fea0003800000 */
[----:B------:R-:W-:-:S07]  /*07a0*/  MOV R13, R10 ;  /* 0x0000000a000d7202 */ /* 0x000fce0000000f00 */
.L_x_9:
[----:B------:R-:W-:Y:S05]  /*07b0*/  BSYNC.RELIABLE B2 ;  /* 0x0000000000027941 */ /* 0x000fea0003800100 */
.L_x_7:
[----:B0-2---:R-:W-:Y:S01]  /*07c0*/  IMAD.WIDE.U32 R10, R17, 0x4, R6 ;  /* 0x00000004110a7825 */ /* 0x005fe200078e0006 */
[----:B------:R-:W-:-:S04]  /*07d0*/  IADD3 R21, PT, PT, R21, 0x1, RZ ;  /* 0x0000000115157810 */ /* 0x000fc80007ffe0ff */
[----:B-----5:R1:W-:Y:S01]  /*07e0*/  STG.E desc[UR8][R10.64], R13 ;  /* 0x0000000d0a007986 */ /* 0x0203e2000c101908 */
[----:B------:R-:W-:Y:S05]  /*07f0*/  BRA `(.L_x_10) ;  /* 0x00000000000c7947 */ /* 0x000fea0003800000 */
.L_x_6:
[----:B0-2---:R-:W-:Y:S01]  /*0800*/  IMAD.WIDE.U32 R10, R17, 0x4, R6 ;  /* 0x00000004110a7825 */ /* 0x005fe200078e0006 */
[----:B------:R-:W-:-:S04]  /*0810*/  IADD3 R19, PT, PT, R19, 0x1, RZ ;  /* 0x0000000113137810 */ /* 0x000fc80007ffe0ff */
[----:B-----5:R0:W-:Y:S03]  /*0820*/  STG.E desc[UR8][R10.64], R13 ;  /* 0x0000000d0a007986 */ /* 0x0201e6000c101908 */
.L_x_10:
[----:B------:R-:W-:Y:S05]  /*0830*/  BSYNC.RECONVERGENT B1 ;  /* 0x0000000000017941 */ /* 0x000fea0003800200 */
.L_x_4:
[----:B------:R-:W-:-:S04]  /*0840*/  IADD3 R17, PT, PT, R17, 0x1, RZ ;  /* 0x0000000111117810 */ /* 0x000fc80007ffe0ff */
[----:B------:R-:W-:-:S13]  /*0850*/  ISETP.GT.U32.AND P0, PT, R17, R18, PT ;  /* 0x000000121100720c */ /* 0x000fda0003f04070 */
[----:B------:R-:W-:Y:S05]  /*0860*/  @!P0 BRA `(.L_x_11) ;  /* 0xfffffffc00808947 */ /* 0x000fea000383ffff */
.L_x_2:
[----:B------:R-:W-:Y:S05]  /*0870*/  BSYNC.RECONVERGENT B0 ;  /* 0x0000000000007941 */ /* 0x000fea0003800200 */
.L_x_1:
[----:B------:R-:W-:Y:S05]  /*0880*/  WARPSYNC.ALL ;  /* 0x0000000000007948 */ /* 0x000fea0003800000 */
[----:B------:R-:W-:Y:S06]  /*0890*/  BAR.SYNC.DEFER_BLOCKING 0x0 ;  /* 0x0000000000007b1d */ /* 0x000fec0000010000 */
[----:B------:R-:W2:Y:S01]  /*08a0*/  LDG.E R7, desc[UR8][R4.64] ;  /* 0x0000000804077981 */ /* 0x000ea2000c1e1900 */
[----:B------:R-:W-:-:S06]  /*08b0*/  UIADD3 UR5, UPT, UPT, UR5, 0x1, URZ ;  /* 0x0000000105057890 */ /* 0x000fcc000fffe0ff */
[----:B------:R-:W-:Y:S01]  /*08c0*/  ISETP.NE.AND P0, PT, R14, UR5, PT ;  /* 0x000000050e007c0c */ /* 0x000fe2000bf05270 */
[----:B--2---:R2:W-:Y:S01]  /*08d0*/  STG.E desc[UR8][R2.64], R7 ;  /* 0x0000000702007986 */ /* 0x0045e2000c101908 */
[----:B------:R-:W-:Y:S11]  /*08e0*/  BAR.SYNC.DEFER_BLOCKING 0x0 ;  /* 0x0000000000007b1d */ /* 0x000ff60000010000 */
[----:B------:R-:W-:Y:S05]  /*08f0*/  @P0 BRA `(.L_x_12) ;  /* 0xfffffff800280947 */ /* 0x000fea000383ffff */
.L_x_0:
[----:B--2---:R-:W2:Y:S04]  /*0900*/  LDG.E R3, desc[UR8][R2.64] ;  /* 0x0000000802037981 */ /* 0x004ea8000c1e1900 */
[----:B--2---:R-:W-:Y:S01]  /*0910*/  STG.E desc[UR8][R4.64], R3 ;  /* 0x0000000304007986 */ /* 0x004fe2000c101908 */
[----:B------:R-:W-:Y:S05]  /*0920*/  EXIT ;  /* 0x000000000000794d */ /* 0x000fea0003800000 */
.L_x_13:
[----:B------:R-:W-:-:S00]  /*0930*/  BRA `(.L_x_13) ;  /* 0xfffffffc00fc7947 */ /* 0x000fc0000383ffff */
[----:B------:R-:W-:-:S00]  /*0940*/  NOP ;  /* 0x0000000000007918 */ /* 0x000fc00000000000 */
        /* <DEDUP_REMOVED lines=11> */
.L_x_14:


//--------------------- .nv.shared.reserved.0     --------------------------
	.section	.nv.shared.reserved.0,"aw",@nobits
	.weak		__nv_reservedSMEM_offset_0_alias
	.size		__nv_reservedSMEM_offset_0_alias, 0, 64
	.other		__nv_reservedSMEM_offset_0_alias,@"STO_CUDA_RESERVED_SHARED STV_DEFAULT"
__nv_reservedSMEM_offset_0_alias:
	.zero		0
	.zero		64


//--------------------- .nv.constant0._Z17mergeSortGPUBasicPiS_ii --------------------------
	.section	.nv.constant0._Z17mergeSortGPUBasicPiS_ii,"a",@progbits
	.sectionflags	@""
	.align	4
.nv.constant0._Z17mergeSortGPUBasicPiS_ii:
	.zero		920


//--------------------- SYMBOLS --------------------------

	.type		.nv.reservedSmem.offset0,@object
	.size		.nv.reservedSmem.offset0,0x4
